//
// Generated by NVIDIA NVVM Compiler
//
// Compiler Build ID: CL-36424714
// Cuda compilation tools, release 13.0, V13.0.88
// Based on NVVM 20.0.0
//

.version 9.0
.target sm_100
.address_size 64

	// .globl	add

.visible .entry add(
	.param .u64 .ptr .align 1 add_param_0,
	.param .u64 .ptr .align 1 add_param_1,
	.param .u64 .ptr .align 1 add_param_2
)
{
	.reg .b32 	%r<5>;
	.reg .b32 	%f<4>;
	.reg .b64 	%rd<11>;

	ld.param.u64 	%rd1, [add_param_0];
	ld.param.u64 	%rd2, [add_param_1];
	ld.param.u64 	%rd3, [add_param_2];
	cvta.to.global.u64 	%rd4, %rd3;
	cvta.to.global.u64 	%rd5, %rd2;
	cvta.to.global.u64 	%rd6, %rd1;
	mov.u32 	%r1, %tid.x;
	mov.u32 	%r2, %ctaid.x;
	mov.u32 	%r3, %ntid.x;
	mad.lo.s32 	%r4, %r2, %r3, %r1;
	mul.wide.s32 	%rd7, %r4, 4;
	add.s64 	%rd8, %rd6, %rd7;
	ld.global.f32 	%f1, [%rd8];
	add.s64 	%rd9, %rd5, %rd7;
	ld.global.f32 	%f2, [%rd9];
	add.f32 	%f3, %f1, %f2;
	add.s64 	%rd10, %rd4, %rd7;
	st.global.f32 	[%rd10], %f3;
	ret;

}


// ===== COMPILED SASS (sm_100) =====

	.target	sm_100

	.elftype	@"ET_EXEC"


//--------------------- .note.nv.tkinfo           --------------------------
	.section	.note.nv.tkinfo,"",@"SHT_NOTE"
	.sectionflags	@"SHF_NOTE_NV_TKINFO"
	.tkinfo
        /*0018*/ 	.word	0x00000002
        /*0030*/ 	.string	""
        /*0030*/ 	.string	"ptxas"
        /*0030*/ 	.string	"Cuda compilation tools, release 13.0, V13.0.88"
        /*0030*/ 	.string	"Build cuda_13.0.r13.0/compiler.36424714_0"
        /*0030*/ 	.string	"-arch sm_100 -m 64 "



//--------------------- .note.nv.cuinfo           --------------------------
	.section	.note.nv.cuinfo,"",@"SHT_NOTE"
	.sectionflags	@"SHF_NOTE_NV_CUINFO"
        /*0018*/ 	.short	0x0002
        /*001a*/ 	.short	0x0064
        /*001c*/ 	.short	0x0082
	.zero		2


//--------------------- .nv.info                  --------------------------
	.section	.nv.info,"",@"SHT_CUDA_INFO"
	.align	4


	//----- nvinfo : EIATTR_REGCOUNT
	.align		4
        /*0000*/ 	.byte	0x04, 0x2f
        /*0002*/ 	.short	(.L_1 - .L_0)
	.align		4
.L_0:
        /*0004*/ 	.word	index@(add)
        /*0008*/ 	.word	0x0000000c


	//----- nvinfo : EIATTR_FRAME_SIZE
	.align		4
.L_1:
        /*000c*/ 	.byte	0x04, 0x11
        /*000e*/ 	.short	(.L_3 - .L_2)
	.align		4
.L_2:
        /*0010*/ 	.word	index@(add)
        /*0014*/ 	.word	0x00000000


	//----- nvinfo : EIATTR_MIN_STACK_SIZE
	.align		4
.L_3:
        /*0018*/ 	.byte	0x04, 0x12
        /*001a*/ 	.short	(.L_5 - .L_4)
	.align		4
.L_4:
        /*001c*/ 	.word	index@(add)
        /*0020*/ 	.word	0x00000000
.L_5:


//--------------------- .nv.compat                --------------------------
	.section	.nv.compat,"",@"SHT_CUDA_COMPAT_INFO"
	.align	4
        /*0000*/ 	.byte	0x02, 0x09, 0x00, 0x00, 0x02, 0x02, 0x01, 0x00, 0x02, 0x05, 0x05, 0x00, 0x03, 0x07, 0x01, 0x01
        /*0010*/ 	.byte	0x02, 0x03, 0x00, 0x00, 0x02, 0x06, 0x01, 0x00, 0x04, 0x0b, 0x08, 0x00, 0x09, 0x00, 0x00, 0x00
        /*0020*/ 	.byte	0x00, 0x00, 0x00, 0x00


//--------------------- .nv.info.add              --------------------------
	.section	.nv.info.add,"",@"SHT_CUDA_INFO"
	.sectionflags	@""
	.align	4


	//----- nvinfo : EIATTR_CUDA_API_VERSION
	.align		4
        /*0000*/ 	.byte	0x04, 0x37
        /*0002*/ 	.short	(.L_7 - .L_6)
.L_6:
        /*0004*/ 	.word	0x00000082


	//----- nvinfo : EIATTR_KPARAM_INFO
	.align		4
.L_7:
        /*0008*/ 	.byte	0x04, 0x17
        /*000a*/ 	.short	(.L_9 - .L_8)
.L_8:
        /*000c*/ 	.word	0x00000000
        /*0010*/ 	.short	0x0002
        /*0012*/ 	.short	0x0010
        /*0014*/ 	.byte	0x00, 0xf5, 0x21, 0x00


	//----- nvinfo : EIATTR_KPARAM_INFO
	.align		4
.L_9:
        /*0018*/ 	.byte	0x04, 0x17
        /*001a*/ 	.short	(.L_11 - .L_10)
.L_10:
        /*001c*/ 	.word	0x00000000
        /*0020*/ 	.short	0x0001
        /*0022*/ 	.short	0x0008
        /*0024*/ 	.byte	0x00, 0xf5, 0x21, 0x00


	//----- nvinfo : EIATTR_KPARAM_INFO
	.align		4
.L_11:
        /*0028*/ 	.byte	0x04, 0x17
        /*002a*/ 	.short	(.L_13 - .L_12)
.L_12:
        /*002c*/ 	.word	0x00000000
        /*0030*/ 	.short	0x0000
        /*0032*/ 	.short	0x0000
        /*0034*/ 	.byte	0x00, 0xf5, 0x21, 0x00


	//----- nvinfo : EIATTR_SPARSE_MMA_MASK
	.align		4
.L_13:
        /*0038*/ 	.byte	0x03, 0x50
        /*003a*/ 	.short	0x0000


	//----- nvinfo : EIATTR_MAXREG_COUNT
	.align		4
        /*003c*/ 	.byte	0x03, 0x1b
        /*003e*/ 	.short	0x00ff


	//----- nvinfo : EIATTR_MERCURY_ISA_VERSION
	.align		4
        /*0040*/ 	.byte	0x03, 0x5f
        /*0042*/ 	.short	0x0101


	//----- nvinfo : EIATTR_VRC_CTA_INIT_COUNT
	.align		4
        /*0044*/ 	.byte	0x02, 0x4a
	.zero		1
	.zero		1


	//----- nvinfo : EIATTR_EXIT_INSTR_OFFSETS
	.align		4
        /*0048*/ 	.byte	0x04, 0x1c
        /*004a*/ 	.short	(.L_15 - .L_14)


	//   ....[0]....
.L_14:
        /*004c*/ 	.word	0x00000100


	//----- nvinfo : EIATTR_CBANK_PARAM_SIZE
	.align		4
.L_15:
        /*0050*/ 	.byte	0x03, 0x19
        /*0052*/ 	.short	0x0018


	//----- nvinfo : EIATTR_PARAM_CBANK
	.align		4
        /*0054*/ 	.byte	0x04, 0x0a
        /*0056*/ 	.short	(.L_17 - .L_16)
	.align		4
.L_16:
        /*0058*/ 	.word	index@(.nv.constant0.add)
        /*005c*/ 	.short	0x0380
        /*005e*/ 	.short	0x0018


	//----- nvinfo : EIATTR_SW_WAR
	.align		4
.L_17:
        /*0060*/ 	.byte	0x04, 0x36
        /*0062*/ 	.short	(.L_19 - .L_18)
.L_18:
        /*0064*/ 	.word	0x00000008
.L_19:


//--------------------- .nv.callgraph             --------------------------
	.section	.nv.callgraph,"",@"SHT_CUDA_CALLGRAPH"
	.align	4
	.sectionentsize	8
	.align		4
        /*0000*/ 	.word	0x00000000
	.align		4
        /*0004*/ 	.word	0xffffffff
	.align		4
        /*0008*/ 	.word	0x00000000
	.align		4
        /*000c*/ 	.word	0xfffffffe
	.align		4
        /*0010*/ 	.word	0x00000000
	.align		4
        /*0014*/ 	.word	0xfffffffd
	.align		4
        /*0018*/ 	.word	0x00000000
	.align		4
        /*001c*/ 	.word	0xfffffffc


//--------------------- .text.add                 --------------------------
	.section	.text.add,"ax",@progbits
	.align	128
        .global         add
        .type           add,@function
        .size           add,(.L_x_1 - add)
        .other          add,@"STO_CUDA_ENTRY STV_DEFAULT"
add:
.text.add:
[----:B------:R-:W-:Y:S01]  /*0000*/  LDC R1, c[0x0][0x37c] ;  /* 0x0000df00ff017b82 */ /* 0x000fe20000000800 */
[----:B------:R-:W0:Y:S07]  /*0010*/  S2R R9, SR_TID.X ;  /* 0x0000000000097919 */ /* 0x000e2e0000002100 */
[----:B------:R-:W0:Y:S01]  /*0020*/  S2UR UR6, SR_CTAID.X ;  /* 0x00000000000679c3 */ /* 0x000e220000002500 */
[----:B------:R-:W1:Y:S07]  /*0030*/  LDCU.64 UR4, c[0x0][0x358] ;  /* 0x00006b00ff0477ac */ /* 0x000e6e0008000a00 */
[----:B------:R-:W0:Y:S08]  /*0040*/  LDC R0, c[0x0][0x360] ;  /* 0x0000d800ff007b82 */ /* 0x000e300000000800 */
[----:B------:R-:W2:Y:S08]  /*0050*/  LDC.64 R2, c[0x0][0x380] ;  /* 0x0000e000ff027b82 */ /* 0x000eb00000000a00 */
[----:B------:R-:W3:Y:S01]  /*0060*/  LDC.64 R4, c[0x0][0x388] ;  /* 0x0000e200ff047b82 */ /* 0x000ee20000000a00 */
[----:B0-----:R-:W-:-:S07]  /*0070*/  IMAD R9, R0, UR6, R9 ;  /* 0x0000000600097c24 */ /* 0x001fce000f8e0209 */
[----:B------:R-:W0:Y:S01]  /*0080*/  LDC.64 R6, c[0x0][0x390] ;  /* 0x0000e400ff067b82 */ /* 0x000e220000000a00 */
[----:B--2---:R-:W-:-:S06]  /*0090*/  IMAD.WIDE R2, R9, 0x4, R2 ;  /* 0x0000000409027825 */ /* 0x004fcc00078e0202 */
[----:B-1----:R-:W2:Y:S01]  /*00a0*/  LDG.E R2, desc[UR4][R2.64] ;  /* 0x0000000402027981 */ /* 0x002ea2000c1e1900 */
[----:B---3--:R-:W-:-:S06]  /*00b0*/  IMAD.WIDE R4, R9, 0x4, R4 ;  /* 0x0000000409047825 */ /* 0x008fcc00078e0204 */
[----:B------:R-:W2:Y:S01]  /*00c0*/  LDG.E R5, desc[UR4][R4.64] ;  /* 0x0000000404057981 */ /* 0x000ea2000c1e1900 */
[----:B0-----:R-:W-:-:S04]  /*00d0*/  IMAD.WIDE R6, R9, 0x4, R6 ;  /* 0x0000000409067825 */ /* 0x001fc800078e0206 */
[----:B--2---:R-:W-:-:S05]  /*00e0*/  FADD R9, R2, R5 ;  /* 0x0000000502097221 */ /* 0x004fca0000000000 */
[----:B------:R-:W-:Y:S01]  /*00f0*/  STG.E desc[UR4][R6.64], R9 ;  /* 0x0000000906007986 */ /* 0x000fe2000c101904 */
[----:B------:R-:W-:Y:S05]  /*0100*/  EXIT ;  /* 0x000000000000794d */ /* 0x000fea0003800000 */
.L_x_0:
[----:B------:R-:W-:-:S00]  /*0110*/  BRA `(.L_x_0) ;  /* 0xfffffffc00fc7947 */ /* 0x000fc0000383ffff */
[----:B------:R-:W-:-:S00]  /*0120*/  NOP ;  /* 0x0000000000007918 */ /* 0x000fc00000000000 */
        /* <DEDUP_REMOVED lines=13> */
.L_x_1:


//--------------------- .nv.shared.reserved.0     --------------------------
	.section	.nv.shared.reserved.0,"aw",@nobits
	.weak		__nv_reservedSMEM_offset_0_alias
	.size		__nv_reservedSMEM_offset_0_alias, 0, 64
	.other		__nv_reservedSMEM_offset_0_alias,@"STO_CUDA_RESERVED_SHARED STV_DEFAULT"
__nv_reservedSMEM_offset_0_alias:
	.zero		0
	.zero		64


//--------------------- .nv.constant0.add         --------------------------
	.section	.nv.constant0.add,"a",@progbits
	.sectionflags	@""
	.align	4
.nv.constant0.add:
	.zero		920


//--------------------- SYMBOLS --------------------------

	.type		.nv.reservedSmem.offset0,@object
	.size		.nv.reservedSmem.offset0,0x4
